	.headerflags	@"EF_CUDA_TEXMODE_UNIFIED EF_CUDA_64BIT_ADDRESS EF_CUDA_ACCELERATORS EF_CUDA_SM90 EF_CUDA_VIRTUAL_SM(EF_CUDA_SM90)"
	.elftype	@"ET_EXEC"


//--------------------- .nv.info                  --------------------------
	.section	.nv.info,"",@"SHT_CUDA_INFO"
	.align	4


	//----- nvinfo : EIATTR_REGCOUNT
	.align		4
        /*0000*/ 	.byte	0x04, 0x2f
        /*0002*/ 	.short	(.L_3 - .L_2)
	.align		4
.L_2:
        /*0004*/ 	.word	index@(triton_poi_fused__native_batch_norm_legit_no_training_add_leaky_relu_mul_3)
        /*0008*/ 	.word	0x00000014


	//----- nvinfo : EIATTR_MIN_STACK_SIZE
	.align		4
.L_3:
        /*000c*/ 	.byte	0x04, 0x12
        /*000e*/ 	.short	(.L_5 - .L_4)
	.align		4
.L_4:
        /*0010*/ 	.word	index@(triton_poi_fused__native_batch_norm_legit_no_training_add_leaky_relu_mul_3)
        /*0014*/ 	.word	0x00000000


	//----- nvinfo : EIATTR_FRAME_SIZE
	.align		4
.L_5:
        /*0018*/ 	.byte	0x04, 0x11
        /*001a*/ 	.short	(.L_7 - .L_6)
	.align		4
.L_6:
        /*001c*/ 	.word	index@(triton_poi_fused__native_batch_norm_legit_no_training_add_leaky_relu_mul_3)
        /*0020*/ 	.word	0x00000000


	//----- nvinfo : EIATTR_MIN_STACK_SIZE
	.align		4
.L_7:
        /*0024*/ 	.byte	0x04, 0x12
        /*0026*/ 	.short	(.L_9 - .L_8)
	.align		4
.L_8:
        /*0028*/ 	.word	index@(triton_poi_fused__native_batch_norm_legit_no_training_add_leaky_relu_mul_3)
        /*002c*/ 	.word	0x00000000
.L_9:


//--------------------- .nv.info.triton_poi_fused__native_batch_norm_legit_no_training_add_leaky_relu_mul_3 --------------------------
	.section	.nv.info.triton_poi_fused__native_batch_norm_legit_no_training_add_leaky_relu_mul_3,"",@"SHT_CUDA_INFO"
	.sectionflags	@""
	.align	4


	//----- nvinfo : EIATTR_CUDA_API_VERSION
	.align		4
        /*0000*/ 	.byte	0x04, 0x37
        /*0002*/ 	.short	(.L_11 - .L_10)
.L_10:
        /*0004*/ 	.word	0x0000007c


	//----- nvinfo : EIATTR_KPARAM_INFO
	.align		4
.L_11:
        /*0008*/ 	.byte	0x04, 0x17
        /*000a*/ 	.short	(.L_13 - .L_12)
.L_12:
        /*000c*/ 	.word	0x00000000
        /*0010*/ 	.short	0x0007
        /*0012*/ 	.short	0x0038
        /*0014*/ 	.byte	0x00, 0xf0, 0x11, 0x00


	//----- nvinfo : EIATTR_KPARAM_INFO
	.align		4
.L_13:
        /*0018*/ 	.byte	0x04, 0x17
        /*001a*/ 	.short	(.L_15 - .L_14)
.L_14:
        /*001c*/ 	.word	0x00000000
        /*0020*/ 	.short	0x0006
        /*0022*/ 	.short	0x0030
        /*0024*/ 	.byte	0x00, 0xf4, 0x21, 0x00


	//----- nvinfo : EIATTR_KPARAM_INFO
	.align		4
.L_15:
        /*0028*/ 	.byte	0x04, 0x17
        /*002a*/ 	.short	(.L_17 - .L_16)
.L_16:
        /*002c*/ 	.word	0x00000000
        /*0030*/ 	.short	0x0005
        /*0032*/ 	.short	0x0028
        /*0034*/ 	.byte	0x00, 0xf4, 0x21, 0x00


	//----- nvinfo : EIATTR_KPARAM_INFO
	.align		4
.L_17:
        /*0038*/ 	.byte	0x04, 0x17
        /*003a*/ 	.short	(.L_19 - .L_18)
.L_18:
        /*003c*/ 	.word	0x00000000
        /*0040*/ 	.short	0x0004
        /*0042*/ 	.short	0x0020
        /*0044*/ 	.byte	0x00, 0xf4, 0x21, 0x00


	//----- nvinfo : EIATTR_KPARAM_INFO
	.align		4
.L_19:
        /*0048*/ 	.byte	0x04, 0x17
        /*004a*/ 	.short	(.L_21 - .L_20)
.L_20:
        /*004c*/ 	.word	0x00000000
        /*0050*/ 	.short	0x0003
        /*0052*/ 	.short	0x0018
        /*0054*/ 	.byte	0x00, 0xf4, 0x21, 0x00


	//----- nvinfo : EIATTR_KPARAM_INFO
	.align		4
.L_21:
        /*0058*/ 	.byte	0x04, 0x17
        /*005a*/ 	.short	(.L_23 - .L_22)
.L_22:
        /*005c*/ 	.word	0x00000000
        /*0060*/ 	.short	0x0002
        /*0062*/ 	.short	0x0010
        /*0064*/ 	.byte	0x00, 0xf4, 0x21, 0x00


	//----- nvinfo : EIATTR_KPARAM_INFO
	.align		4
.L_23:
        /*0068*/ 	.byte	0x04, 0x17
        /*006a*/ 	.short	(.L_25 - .L_24)
.L_24:
        /*006c*/ 	.word	0x00000000
        /*0070*/ 	.short	0x0001
        /*0072*/ 	.short	0x0008
        /*0074*/ 	.byte	0x00, 0xf4, 0x21, 0x00


	//----- nvinfo : EIATTR_KPARAM_INFO
	.align		4
.L_25:
        /*0078*/ 	.byte	0x04, 0x17
        /*007a*/ 	.short	(.L_27 - .L_26)
.L_26:
        /*007c*/ 	.word	0x00000000
        /*0080*/ 	.short	0x0000
        /*0082*/ 	.short	0x0000
        /*0084*/ 	.byte	0x00, 0xf4, 0x21, 0x00


	//----- nvinfo : EIATTR_SPARSE_MMA_MASK
	.align		4
.L_27:
        /*0088*/ 	.byte	0x03, 0x50
        /*008a*/ 	.short	0x0000


	//----- nvinfo : EIATTR_MAXREG_COUNT
	.align		4
        /*008c*/ 	.byte	0x03, 0x1b
        /*008e*/ 	.short	0x00ff


	//----- nvinfo : EIATTR_EXIT_INSTR_OFFSETS
	.align		4
        /*0090*/ 	.byte	0x04, 0x1c
        /*0092*/ 	.short	(.L_29 - .L_28)


	//   ....[0]....
.L_28:
        /*0094*/ 	.word	0x000003b0


	//----- nvinfo : EIATTR_REQNTID
	.align		4
.L_29:
        /*0098*/ 	.byte	0x04, 0x10
        /*009a*/ 	.short	(.L_31 - .L_30)
.L_30:
        /*009c*/ 	.word	0x00000080
        /*00a0*/ 	.word	0x00000001
        /*00a4*/ 	.word	0x00000001


	//----- nvinfo : EIATTR_CBANK_PARAM_SIZE
	.align		4
.L_31:
        /*00a8*/ 	.byte	0x03, 0x19
        /*00aa*/ 	.short	0x003c


	//----- nvinfo : EIATTR_PARAM_CBANK
	.align		4
        /*00ac*/ 	.byte	0x04, 0x0a
        /*00ae*/ 	.short	(.L_33 - .L_32)
	.align		4
.L_32:
        /*00b0*/ 	.word	index@(.nv.constant0.triton_poi_fused__native_batch_norm_legit_no_training_add_leaky_relu_mul_3)
        /*00b4*/ 	.short	0x0210
        /*00b6*/ 	.short	0x003c


	//----- nvinfo : EIATTR_SW_WAR
	.align		4
.L_33:
        /*00b8*/ 	.byte	0x04, 0x36
        /*00ba*/ 	.short	(.L_35 - .L_34)
.L_34:
        /*00bc*/ 	.word	0x00000008
.L_35:


//--------------------- .nv.callgraph             --------------------------
	.section	.nv.callgraph,"",@"SHT_CUDA_CALLGRAPH"
	.align	4
	.sectionentsize	8
	.align		4
        /*0000*/ 	.word	0x00000000
	.align		4
        /*0004*/ 	.word	0xffffffff
	.align		4
        /*0008*/ 	.word	0x00000000
	.align		4
        /*000c*/ 	.word	0xfffffffe
	.align		4
        /*0010*/ 	.word	0x00000000
	.align		4
        /*0014*/ 	.word	0xfffffffd
	.align		4
        /*0018*/ 	.word	0x00000000
	.align		4
        /*001c*/ 	.word	0xfffffffc


//--------------------- .nv.constant4             --------------------------
	.section	.nv.constant4,"a",@progbits
	.align	8
	.align		8
.nv.constant4:
        /*0000*/ 	.dword	_$_str
	.align		8
        /*0008*/ 	.dword	_$_str_$_2


//--------------------- .text.triton_poi_fused__native_batch_norm_legit_no_training_add_leaky_relu_mul_3 --------------------------
	.section	.text.triton_poi_fused__native_batch_norm_legit_no_training_add_leaky_relu_mul_3,"ax",@progbits
	.align	128
        .global         triton_poi_fused__native_batch_norm_legit_no_training_add_leaky_relu_mul_3
        .type           triton_poi_fused__native_batch_norm_legit_no_training_add_leaky_relu_mul_3,@function
        .size           triton_poi_fused__native_batch_norm_legit_no_training_add_leaky_relu_mul_3,(.L_x_1 - triton_poi_fused__native_batch_norm_legit_no_training_add_leaky_relu_mul_3)
        .other          triton_poi_fused__native_batch_norm_legit_no_training_add_leaky_relu_mul_3,@"STO_CUDA_ENTRY STV_DEFAULT"
triton_poi_fused__native_batch_norm_legit_no_training_add_leaky_relu_mul_3:
.text.triton_poi_fused__native_batch_norm_legit_no_training_add_leaky_relu_mul_3:
[----:B------:R-:W-:Y:S01]  /*0000*/  LDC R1, c[0x0][0x28] ;  /* 0x00000a00ff017b82 */ /* 0x000fe20000000800 */
[----:B------:R-:W1:Y:S07]  /*0010*/  S2R R0, SR_TID.X ;  /* 0x0000000000007919 */ /* 0x000e6e0000002100 */
[----:B------:R-:W2:Y:S01]  /*0020*/  LDC.64 R10, c[0x0][0x230] ;  /* 0x00008c00ff0a7b82 */ /* 0x000ea20000000a00 */
[----:B------:R-:W-:Y:S01]  /*0030*/  ULDC.64 UR4, c[0x0][0x208] ;  /* 0x0000820000047ab9 */ /* 0x000fe20000000a00 */
[----:B------:R-:W3:Y:S06]  /*0040*/  S2R R5, SR_CTAID.X ;  /* 0x0000000000057919 */ /* 0x000eec0000002500 */
[----:B------:R-:W4:Y:S08]  /*0050*/  LDC.64 R6, c[0x0][0x220] ;  /* 0x00008800ff067b82 */ /* 0x000f300000000a00 */
[----:B------:R-:W5:Y:S08]  /*0060*/  LDC.64 R8, c[0x0][0x228] ;  /* 0x00008a00ff087b82 */ /* 0x000f700000000a00 */
[----:B------:R-:W4:Y:S01]  /*0070*/  LDC.64 R12, c[0x0][0x238] ;  /* 0x00008e00ff0c7b82 */ /* 0x000f220000000a00 */
[----:B-1----:R-:W-:-:S07]  /*0080*/  SHF.L.U32 R0, R0, 0x1, RZ ;  /* 0x0000000100007819 */ /* 0x002fce00000006ff */
[----:B------:R-:W1:Y:S01]  /*0090*/  LDC.64 R14, c[0x0][0x240] ;  /* 0x00009000ff0e7b82 */ /* 0x000e620000000a00 */
[----:B---3--:R-:W-:Y:S02]  /*00a0*/  SHF.R.S32.HI R3, RZ, 0x17, R5 ;  /* 0x00000017ff037819 */ /* 0x008fe40000011405 */
[----:B------:R-:W-:Y:S02]  /*00b0*/  LOP3.LUT R0, R0, 0xfe, RZ, 0xc0, !PT ;  /* 0x000000fe00007812 */ /* 0x000fe400078ec0ff */
[----:B------:R-:W-:Y:S02]  /*00c0*/  SGXT R3, R3, 0x1 ;  /* 0x000000010303781a */ /* 0x000fe40000000200 */
[----:B------:R-:W-:-:S04]  /*00d0*/  LEA R0, R5, R0, 0x8 ;  /* 0x0000000005007211 */ /* 0x000fc800078e40ff */
[----:B------:R-:W-:-:S04]  /*00e0*/  LEA.HI R3, R3, R0, RZ, 0x4 ;  /* 0x0000000003037211 */ /* 0x000fc800078f20ff */
[--C-:B------:R-:W-:Y:S02]  /*00f0*/  SHF.R.S32.HI R2, RZ, 0x4, R3.reuse ;  /* 0x00000004ff027819 */ /* 0x100fe40000011403 */
[----:B------:R-:W-:-:S04]  /*0100*/  SHF.R.S32.HI R3, RZ, 0x1f, R3 ;  /* 0x0000001fff037819 */ /* 0x000fc80000011403 */
[----:B------:R-:W-:-:S04]  /*0110*/  LEA.HI R3, R3, R2, RZ, 0x6 ;  /* 0x0000000203037211 */ /* 0x000fc800078f30ff */
[----:B------:R-:W-:-:S04]  /*0120*/  LOP3.LUT R3, R3, 0xffffffc0, RZ, 0xc0, !PT ;  /* 0xffffffc003037812 */ /* 0x000fc800078ec0ff */
[----:B------:R-:W-:Y:S02]  /*0130*/  IADD3 R17, R2, -R3, RZ ;  /* 0x8000000302117210 */ /* 0x000fe40007ffe0ff */
[----:B------:R-:W3:Y:S03]  /*0140*/  LDC.64 R2, c[0x0][0x218] ;  /* 0x00008600ff027b82 */ /* 0x000ee60000000a00 */
[----:B--2---:R-:W-:-:S05]  /*0150*/  IMAD.WIDE R10, R17, 0x4, R10 ;  /* 0x00000004110a7825 */ /* 0x004fca00078e020a */
[----:B------:R1:W2:Y:S01]  /*0160*/  LDG.E.EL R4, desc[UR4][R10.64] ;  /* 0x000000040a047981 */ /* 0x0002a2000c2e1900 */
[----:B----4-:R-:W-:-:S04]  /*0170*/  IMAD.WIDE R6, R0, 0x4, R6 ;  /* 0x0000000400067825 */ /* 0x010fc800078e0206 */
[C---:B-----5:R-:W-:Y:S02]  /*0180*/  IMAD.WIDE R8, R17.reuse, 0x4, R8 ;  /* 0x0000000411087825 */ /* 0x060fe400078e0208 */
[----:B------:R-:W4:Y:S02]  /*0190*/  LDG.E.64 R6, desc[UR4][R6.64] ;  /* 0x0000000406067981 */ /* 0x000f24000c1e1b00 */
[C---:B0-----:R-:W-:Y:S02]  /*01a0*/  IMAD.WIDE R12, R17.reuse, 0x4, R12 ;  /* 0x00000004110c7825 */ /* 0x041fe400078e020c */
[----:B------:R0:W4:Y:S02]  /*01b0*/  LDG.E.EL R5, desc[UR4][R8.64] ;  /* 0x0000000408057981 */ /* 0x000124000c2e1900 */
[----:B-1----:R-:W-:Y:S02]  /*01c0*/  IMAD.WIDE R10, R17, 0x4, R14 ;  /* 0x00000004110a7825 */ /* 0x002fe400078e020e */
[----:B------:R-:W5:Y:S02]  /*01d0*/  LDG.E.EL R12, desc[UR4][R12.64] ;  /* 0x000000040c0c7981 */ /* 0x000f64000c2e1900 */
[----:B---3--:R-:W-:-:S02]  /*01e0*/  IMAD.WIDE R2, R0, 0x4, R2 ;  /* 0x0000000400027825 */ /* 0x008fc400078e0202 */
[----:B------:R-:W5:Y:S04]  /*01f0*/  LDG.E.EL R11, desc[UR4][R10.64] ;  /* 0x000000040a0b7981 */ /* 0x000f68000c2e1900 */
[----:B------:R-:W3:Y:S01]  /*0200*/  LDG.E.64 R2, desc[UR4][R2.64] ;  /* 0x0000000402027981 */ /* 0x000ee2000c1e1b00 */
[----:B0-----:R-:W-:Y:S01]  /*0210*/  HFMA2.MMA R9, -RZ, RZ, 1.625, 0 ;  /* 0x3e800000ff097435 */ /* 0x001fe200000001ff */
[----:B--2---:R-:W-:-:S04]  /*0220*/  FADD R4, R4, 9.9999997473787516356e-06 ;  /* 0x3727c5ac04047421 */ /* 0x004fc80000000000 */
[----:B------:R-:W0:Y:S02]  /*0230*/  MUFU.SQRT R14, R4 ;  /* 0x00000004000e7308 */ /* 0x000e240000002000 */
[C---:B0-----:R-:W-:Y:S02]  /*0240*/  FSETP.GT.AND P0, PT, R14.reuse, 8.50705917302346158658e+37, PT ;  /* 0x7e8000000e00780b */ /* 0x041fe40003f04000 */
[----:B------:R-:W-:-:S11]  /*0250*/  FSETP.GEU.AND P1, PT, R14, 1.175494350822287508e-38, PT ;  /* 0x008000000e00780b */ /* 0x000fd60003f2e000 */
[----:B------:R-:W-:-:S04]  /*0260*/  @P0 FMUL R14, R14, 0.25 ;  /* 0x3e8000000e0e0820 */ /* 0x000fc80000400000 */
[----:B------:R-:W-:-:S06]  /*0270*/  @!P1 FMUL R14, R14, 16777216 ;  /* 0x4b8000000e0e9820 */ /* 0x000fcc0000400000 */
[----:B------:R-:W0:Y:S01]  /*0280*/  MUFU.RCP R14, R14 ;  /* 0x0000000e000e7308 */ /* 0x000e220000001000 */
[----:B------:R-:W-:Y:S01]  /*0290*/  FSEL R9, R9, 1, P0 ;  /* 0x3f80000009097808 */ /* 0x000fe20000000000 */
[----:B----4-:R-:W-:-:S04]  /*02a0*/  FADD R6, R6, -R5 ;  /* 0x8000000506067221 */ /* 0x010fc80000000000 */
[----:B------:R-:W-:Y:S01]  /*02b0*/  @!P1 FMUL R9, R9, 16777216 ;  /* 0x4b80000009099820 */ /* 0x000fe20000400000 */
[----:B------:R-:W-:Y:S02]  /*02c0*/  FADD R7, R7, -R5 ;  /* 0x8000000507077221 */ /* 0x000fe40000000000 */
[----:B------:R-:W1:Y:S01]  /*02d0*/  LDC.64 R4, c[0x0][0x210] ;  /* 0x00008400ff047b82 */ /* 0x000e620000000a00 */
[----:B0-----:R-:W-:-:S04]  /*02e0*/  FMUL R9, R14, R9 ;  /* 0x000000090e097220 */ /* 0x001fc80000400000 */
[-C--:B------:R-:W-:Y:S01]  /*02f0*/  FMUL R6, R6, R9.reuse ;  /* 0x0000000906067220 */ /* 0x080fe20000400000 */
[----:B------:R-:W-:-:S03]  /*0300*/  FMUL R8, R7, R9 ;  /* 0x0000000907087220 */ /* 0x000fc60000400000 */
[C-C-:B-----5:R-:W-:Y:S01]  /*0310*/  FFMA R7, R12.reuse, R6, R11.reuse ;  /* 0x000000060c077223 */ /* 0x160fe2000000000b */
[----:B------:R-:W-:-:S03]  /*0320*/  FFMA R8, R12, R8, R11 ;  /* 0x000000080c087223 */ /* 0x000fc6000000000b */
[----:B---3--:R-:W-:Y:S01]  /*0330*/  FFMA R6, R7, 0.10000000149011611938, R2 ;  /* 0x3dcccccd07067823 */ /* 0x008fe20000000002 */
[----:B------:R-:W-:-:S04]  /*0340*/  FFMA R7, R8, 0.10000000149011611938, R3 ;  /* 0x3dcccccd08077823 */ /* 0x000fc80000000003 */
[----:B------:R-:W-:Y:S02]  /*0350*/  FSETP.GT.AND P0, PT, R6, RZ, PT ;  /* 0x000000ff0600720b */ /* 0x000fe40003f04000 */
[----:B------:R-:W-:Y:S01]  /*0360*/  FSETP.GT.AND P1, PT, R7, RZ, PT ;  /* 0x000000ff0700720b */ /* 0x000fe20003f24000 */
[----:B-1----:R-:W-:-:S10]  /*0370*/  IMAD.WIDE R2, R0, 0x4, R4 ;  /* 0x0000000400027825 */ /* 0x002fd400078e0204 */
[----:B------:R-:W-:Y:S02]  /*0380*/  @!P0 FMUL R6, R6, 0.20000000298023223877 ;  /* 0x3e4ccccd06068820 */ /* 0x000fe40000400000 */
[----:B------:R-:W-:-:S05]  /*0390*/  @!P1 FMUL R7, R7, 0.20000000298023223877 ;  /* 0x3e4ccccd07079820 */ /* 0x000fca0000400000 */
[----:B------:R-:W-:Y:S01]  /*03a0*/  STG.E.64 desc[UR4][R2.64], R6 ;  /* 0x0000000602007986 */ /* 0x000fe2000c101b04 */
[----:B------:R-:W-:Y:S05]  /*03b0*/  EXIT ;  /* 0x000000000000794d */ /* 0x000fea0003800000 */
.L_x_0:
[----:B------:R-:W-:-:S00]  /*03c0*/  BRA `(.L_x_0) ;  /* 0xfffffffc00fc7947 */ /* 0x000fc0000383ffff */
[----:B------:R-:W-:-:S00]  /*03d0*/  NOP ;  /* 0x0000000000007918 */ /* 0x000fc00000000000 */
        /* <DEDUP_REMOVED lines=10> */
.L_x_1:


//--------------------- .nv.global.init           --------------------------
	.section	.nv.global.init,"aw",@progbits
.nv.global.init:
	.type		_$_str,@object
	.size		_$_str,(_$_str_$_2 - _$_str)
_$_str:
        /*0000*/ 	.byte	0x5f, 0x5f, 0x43, 0x55, 0x44, 0x41, 0x5f, 0x46, 0x54, 0x5a, 0x00
	.type		_$_str_$_2,@object
	.size		_$_str_$_2,(.L_1 - _$_str_$_2)
_$_str_$_2:
        /*000b*/ 	.byte	0x5f, 0x5f, 0x43, 0x55, 0x44, 0x41, 0x5f, 0x50, 0x52, 0x45, 0x43, 0x5f, 0x53, 0x51, 0x52, 0x54
        /*001b*/ 	.byte	0x00
.L_1:


//--------------------- .nv.constant0.triton_poi_fused__native_batch_norm_legit_no_training_add_leaky_relu_mul_3 --------------------------
	.section	.nv.constant0.triton_poi_fused__native_batch_norm_legit_no_training_add_leaky_relu_mul_3,"a",@progbits
	.sectionflags	@""
	.align	4
.nv.constant0.triton_poi_fused__native_batch_norm_legit_no_training_add_leaky_relu_mul_3:
	.zero		588
